	.headerflags	@"EF_CUDA_TEXMODE_UNIFIED EF_CUDA_64BIT_ADDRESS EF_CUDA_ACCELERATORS EF_CUDA_SM90 EF_CUDA_VIRTUAL_SM(EF_CUDA_SM90)"
	.elftype	@"ET_EXEC"


//--------------------- .nv.info                  --------------------------
	.section	.nv.info,"",@"SHT_CUDA_INFO"
	.align	4


	//----- nvinfo : EIATTR_REGCOUNT
	.align		4
        /*0000*/ 	.byte	0x04, 0x2f
        /*0002*/ 	.short	(.L_1 - .L_0)
	.align		4
.L_0:
        /*0004*/ 	.word	index@(triton_poi_fused_clone_mul_0)
        /*0008*/ 	.word	0x00000012


	//----- nvinfo : EIATTR_MIN_STACK_SIZE
	.align		4
.L_1:
        /*000c*/ 	.byte	0x04, 0x12
        /*000e*/ 	.short	(.L_3 - .L_2)
	.align		4
.L_2:
        /*0010*/ 	.word	index@(triton_poi_fused_clone_mul_0)
        /*0014*/ 	.word	0x00000000


	//----- nvinfo : EIATTR_FRAME_SIZE
	.align		4
.L_3:
        /*0018*/ 	.byte	0x04, 0x11
        /*001a*/ 	.short	(.L_5 - .L_4)
	.align		4
.L_4:
        /*001c*/ 	.word	index@(triton_poi_fused_clone_mul_0)
        /*0020*/ 	.word	0x00000000


	//----- nvinfo : EIATTR_MIN_STACK_SIZE
	.align		4
.L_5:
        /*0024*/ 	.byte	0x04, 0x12
        /*0026*/ 	.short	(.L_7 - .L_6)
	.align		4
.L_6:
        /*0028*/ 	.word	index@(triton_poi_fused_clone_mul_0)
        /*002c*/ 	.word	0x00000000
.L_7:


//--------------------- .nv.info.triton_poi_fused_clone_mul_0 --------------------------
	.section	.nv.info.triton_poi_fused_clone_mul_0,"",@"SHT_CUDA_INFO"
	.sectionflags	@""
	.align	4


	//----- nvinfo : EIATTR_CUDA_API_VERSION
	.align		4
        /*0000*/ 	.byte	0x04, 0x37
        /*0002*/ 	.short	(.L_9 - .L_8)
.L_8:
        /*0004*/ 	.word	0x0000007c


	//----- nvinfo : EIATTR_KPARAM_INFO
	.align		4
.L_9:
        /*0008*/ 	.byte	0x04, 0x17
        /*000a*/ 	.short	(.L_11 - .L_10)
.L_10:
        /*000c*/ 	.word	0x00000000
        /*0010*/ 	.short	0x0004
        /*0012*/ 	.short	0x001c
        /*0014*/ 	.byte	0x00, 0xf0, 0x11, 0x00


	//----- nvinfo : EIATTR_KPARAM_INFO
	.align		4
.L_11:
        /*0018*/ 	.byte	0x04, 0x17
        /*001a*/ 	.short	(.L_13 - .L_12)
.L_12:
        /*001c*/ 	.word	0x00000000
        /*0020*/ 	.short	0x0003
        /*0022*/ 	.short	0x0018
        /*0024*/ 	.byte	0x00, 0xf0, 0x11, 0x00


	//----- nvinfo : EIATTR_KPARAM_INFO
	.align		4
.L_13:
        /*0028*/ 	.byte	0x04, 0x17
        /*002a*/ 	.short	(.L_15 - .L_14)
.L_14:
        /*002c*/ 	.word	0x00000000
        /*0030*/ 	.short	0x0002
        /*0032*/ 	.short	0x0010
        /*0034*/ 	.byte	0x00, 0xf4, 0x21, 0x00


	//----- nvinfo : EIATTR_KPARAM_INFO
	.align		4
.L_15:
        /*0038*/ 	.byte	0x04, 0x17
        /*003a*/ 	.short	(.L_17 - .L_16)
.L_16:
        /*003c*/ 	.word	0x00000000
        /*0040*/ 	.short	0x0001
        /*0042*/ 	.short	0x0008
        /*0044*/ 	.byte	0x00, 0xf4, 0x21, 0x00


	//----- nvinfo : EIATTR_KPARAM_INFO
	.align		4
.L_17:
        /*0048*/ 	.byte	0x04, 0x17
        /*004a*/ 	.short	(.L_19 - .L_18)
.L_18:
        /*004c*/ 	.word	0x00000000
        /*0050*/ 	.short	0x0000
        /*0052*/ 	.short	0x0000
        /*0054*/ 	.byte	0x00, 0xf4, 0x21, 0x00


	//----- nvinfo : EIATTR_SPARSE_MMA_MASK
	.align		4
.L_19:
        /*0058*/ 	.byte	0x03, 0x50
        /*005a*/ 	.short	0x0000


	//----- nvinfo : EIATTR_MAXREG_COUNT
	.align		4
        /*005c*/ 	.byte	0x03, 0x1b
        /*005e*/ 	.short	0x00ff


	//----- nvinfo : EIATTR_EXIT_INSTR_OFFSETS
	.align		4
        /*0060*/ 	.byte	0x04, 0x1c
        /*0062*/ 	.short	(.L_21 - .L_20)


	//   ....[0]....
.L_20:
        /*0064*/ 	.word	0x00000380


	//   ....[1]....
        /*0068*/ 	.word	0x000003f0


	//----- nvinfo : EIATTR_REQNTID
	.align		4
.L_21:
        /*006c*/ 	.byte	0x04, 0x10
        /*006e*/ 	.short	(.L_23 - .L_22)
.L_22:
        /*0070*/ 	.word	0x00000080
        /*0074*/ 	.word	0x00000001
        /*0078*/ 	.word	0x00000001


	//----- nvinfo : EIATTR_CBANK_PARAM_SIZE
	.align		4
.L_23:
        /*007c*/ 	.byte	0x03, 0x19
        /*007e*/ 	.short	0x0020


	//----- nvinfo : EIATTR_PARAM_CBANK
	.align		4
        /*0080*/ 	.byte	0x04, 0x0a
        /*0082*/ 	.short	(.L_25 - .L_24)
	.align		4
.L_24:
        /*0084*/ 	.word	index@(.nv.constant0.triton_poi_fused_clone_mul_0)
        /*0088*/ 	.short	0x0210
        /*008a*/ 	.short	0x0020


	//----- nvinfo : EIATTR_SW_WAR
	.align		4
.L_25:
        /*008c*/ 	.byte	0x04, 0x36
        /*008e*/ 	.short	(.L_27 - .L_26)
.L_26:
        /*0090*/ 	.word	0x00000008
.L_27:


//--------------------- .nv.callgraph             --------------------------
	.section	.nv.callgraph,"",@"SHT_CUDA_CALLGRAPH"
	.align	4
	.sectionentsize	8
	.align		4
        /*0000*/ 	.word	0x00000000
	.align		4
        /*0004*/ 	.word	0xffffffff
	.align		4
        /*0008*/ 	.word	0x00000000
	.align		4
        /*000c*/ 	.word	0xfffffffe
	.align		4
        /*0010*/ 	.word	0x00000000
	.align		4
        /*0014*/ 	.word	0xfffffffd
	.align		4
        /*0018*/ 	.word	0x00000000
	.align		4
        /*001c*/ 	.word	0xfffffffc


//--------------------- .text.triton_poi_fused_clone_mul_0 --------------------------
	.section	.text.triton_poi_fused_clone_mul_0,"ax",@progbits
	.sectionflags	@"SHF_BARRIERS=1"
	.align	128
        .global         triton_poi_fused_clone_mul_0
        .type           triton_poi_fused_clone_mul_0,@function
        .size           triton_poi_fused_clone_mul_0,(.L_x_1 - triton_poi_fused_clone_mul_0)
        .other          triton_poi_fused_clone_mul_0,@"STO_CUDA_ENTRY STV_DEFAULT"
triton_poi_fused_clone_mul_0:
.text.triton_poi_fused_clone_mul_0:
[----:B------:R-:W0:Y:S02]  /*0000*/  LDC R1, c[0x0][0x28] ;  /* 0x00000a00ff017b82 */ /* 0x000e240000000800 */
[----:B------:R-:W1:Y:S01]  /*0010*/  S2R R0, SR_TID.X ;  /* 0x0000000000007919 */ /* 0x000e620000002100 */
[----:B------:R-:W2:Y:S01]  /*0020*/  S2UR UR4, SR_CTAID.Y ;  /* 0x00000000000479c3 */ /* 0x000ea20000002600 */
[----:B------:R-:W-:-:S07]  /*0030*/  ULDC.64 UR8, c[0x0][0x208] ;  /* 0x0000820000087ab9 */ /* 0x000fce0000000a00 */
[----:B------:R-:W3:Y:S08]  /*0040*/  S2UR UR5, SR_CTAID.X ;  /* 0x00000000000579c3 */ /* 0x000ef00000002500 */
[----:B------:R-:W4:Y:S01]  /*0050*/  LDC.64 R4, c[0x0][0x210] ;  /* 0x00008400ff047b82 */ /* 0x000f220000000a00 */
[----:B--2---:R-:W-:Y:S01]  /*0060*/  USHF.L.U32 UR4, UR4, 0x4, URZ ;  /* 0x0000000404047899 */ /* 0x004fe2000800063f */
[----:B-1----:R-:W-:Y:S01]  /*0070*/  IMAD.SHL.U32 R2, R0, 0x2, RZ ;  /* 0x0000000200027824 */ /* 0x002fe200078e00ff */
[----:B------:R-:W-:Y:S01]  /*0080*/  SHF.R.U32.HI R11, RZ, 0x3, R0 ;  /* 0x00000003ff0b7819 */ /* 0x000fe20000011600 */
[----:B---3--:R-:W-:-:S03]  /*0090*/  USHF.L.U32 UR5, UR5, 0x4, URZ ;  /* 0x0000000405057899 */ /* 0x008fc6000800063f */
[----:B------:R-:W-:Y:S02]  /*00a0*/  LOP3.LUT R10, R2, 0xe, RZ, 0xc0, !PT ;  /* 0x0000000e020a7812 */ /* 0x000fe400078ec0ff */
[----:B------:R-:W1:Y:S01]  /*00b0*/  LDC.64 R2, c[0x0][0x218] ;  /* 0x00008600ff027b82 */ /* 0x000e620000000a00 */
[----:B------:R-:W-:Y:S02]  /*00c0*/  SGXT.U32 R11, R11, 0x4 ;  /* 0x000000040b0b781a */ /* 0x000fe40000000000 */
[----:B------:R-:W-:-:S04]  /*00d0*/  LOP3.LUT R6, R10, UR4, RZ, 0xfc, !PT ;  /* 0x000000040a067c12 */ /* 0x000fc8000f8efcff */
[----:B------:R-:W-:Y:S02]  /*00e0*/  SHF.R.S32.HI R7, RZ, 0x1f, R6 ;  /* 0x0000001fff077819 */ /* 0x000fe40000011406 */
[----:B------:R-:W-:Y:S02]  /*00f0*/  ISETP.GE.AND P1, PT, R6, 0x10, PT ;  /* 0x000000100600780c */ /* 0x000fe40003f26270 */
[----:B------:R-:W-:Y:S02]  /*0100*/  LEA.HI R8, R7, R6, RZ, 0x2 ;  /* 0x0000000607087211 */ /* 0x000fe400078f10ff */
[----:B------:R-:W-:Y:S02]  /*0110*/  LOP3.LUT R7, R11, UR5, RZ, 0xfc, !PT ;  /* 0x000000050b077c12 */ /* 0x000fe4000f8efcff */
[----:B------:R-:W-:Y:S02]  /*0120*/  LOP3.LUT R9, R8, 0xfffffffc, RZ, 0xc0, !PT ;  /* 0xfffffffc08097812 */ /* 0x000fe400078ec0ff */
[----:B------:R-:W-:-:S02]  /*0130*/  ISETP.GE.AND P0, PT, R7, 0x10, PT ;  /* 0x000000100700780c */ /* 0x000fc40003f06270 */
[----:B------:R-:W-:Y:S01]  /*0140*/  SHF.R.S32.HI R8, RZ, 0x2, R8 ;  /* 0x00000002ff087819 */ /* 0x000fe20000011408 */
[C---:B------:R-:W-:Y:S01]  /*0150*/  IMAD.IADD R9, R6.reuse, 0x1, -R9 ;  /* 0x0000000106097824 */ /* 0x040fe200078e0a09 */
[----:B------:R-:W-:-:S03]  /*0160*/  ISETP.LT.AND P0, PT, R6, 0x10, !P0 ;  /* 0x000000100600780c */ /* 0x000fc60004701270 */
[----:B------:R-:W-:-:S04]  /*0170*/  IMAD R13, R7, 0xc, R9 ;  /* 0x0000000c070d7824 */ /* 0x000fc800078e0209 */
[----:B------:R-:W-:Y:S02]  /*0180*/  IMAD R7, R8, 0xc0, R13 ;  /* 0x000000c008077824 */ /* 0x000fe400078e020d */
[----:B-1----:R-:W-:Y:S01]  /*0190*/  IMAD.WIDE R8, R9, 0x4, R2 ;  /* 0x0000000409087825 */ /* 0x002fe200078e0202 */
[----:B------:R-:W-:-:S03]  /*01a0*/  CS2R R2, SRZ ;  /* 0x0000000000027805 */ /* 0x000fc6000001ff00 */
[----:B----4-:R-:W-:Y:S01]  /*01b0*/  IMAD.WIDE R6, R7, 0x4, R4 ;  /* 0x0000000407067825 */ /* 0x010fe200078e0204 */
[----:B------:R-:W-:-:S04]  /*01c0*/  CS2R R4, SRZ ;  /* 0x0000000000047805 */ /* 0x000fc8000001ff00 */
[----:B------:R1:W2:Y:S04]  /*01d0*/  @P0 LDG.E.64 R2, desc[UR8][R6.64] ;  /* 0x0000000806020981 */ /* 0x0002a8000c1e1b00 */
[----:B------:R3:W2:Y:S01]  /*01e0*/  @!P1 LDG.E.EL.64 R4, desc[UR8][R8.64] ;  /* 0x0000000808049981 */ /* 0x0006a2000c2e1b00 */
[----:B------:R-:W4:Y:S01]  /*01f0*/  S2UR UR7, SR_CgaCtaId ;  /* 0x00000000000779c3 */ /* 0x000f220000008800 */
[----:B------:R-:W-:Y:S01]  /*0200*/  IMAD.SHL.U32 R12, R0, 0x20, RZ ;  /* 0x00000020000c7824 */ /* 0x000fe200078e00ff */
[----:B------:R-:W-:-:S04]  /*0210*/  UMOV UR6, 0x400 ;  /* 0x0000040000067882 */ /* 0x000fc80000000000 */
[----:B------:R-:W-:Y:S02]  /*0220*/  LOP3.LUT R14, R12, 0xe0, RZ, 0xc0, !PT ;  /* 0x000000e00c0e7812 */ /* 0x000fe400078ec0ff */
[----:B------:R-:W-:Y:S02]  /*0230*/  LOP3.LUT R13, R10, UR5, RZ, 0xfc, !PT ;  /* 0x000000050a0d7c12 */ /* 0x000fe4000f8efcff */
[C---:B------:R-:W-:Y:S02]  /*0240*/  LOP3.LUT R15, R14.reuse, 0x10, RZ, 0xfc, !PT ;  /* 0x000000100e0f7812 */ /* 0x040fe400078efcff */
[----:B------:R-:W-:Y:S02]  /*0250*/  LOP3.LUT R10, R11, UR4, RZ, 0xfc, !PT ;  /* 0x000000040b0a7c12 */ /* 0x000fe4000f8efcff */
[----:B------:R-:W-:Y:S01]  /*0260*/  LOP3.LUT R11, R14, R11, RZ, 0xfc, !PT ;  /* 0x0000000b0e0b7212 */ /* 0x000fe200078efcff */
[----:B----4-:R-:W-:-:S06]  /*0270*/  UPRMT UR6, UR7, 0x654, UR6 ;  /* 0x0000065407067896 */ /* 0x010fcc0008000006 */
[----:B------:R-:W-:Y:S02]  /*0280*/  LEA.HI R14, R14, UR6, RZ, 0x1e ;  /* 0x000000060e0e7c11 */ /* 0x000fe4000f8ff0ff */
[----:B-1----:R-:W-:-:S03]  /*0290*/  LEA.HI R6, R15, UR6, RZ, 0x1e ;  /* 0x000000060f067c11 */ /* 0x002fc6000f8ff0ff */
[C---:B------:R-:W-:Y:S02]  /*02a0*/  IMAD R7, R11.reuse, 0x4, R14 ;  /* 0x000000040b077824 */ /* 0x040fe400078e020e */
[----:B------:R-:W-:Y:S01]  /*02b0*/  IMAD R6, R11, 0x4, R6 ;  /* 0x000000040b067824 */ /* 0x000fe200078e0206 */
[----:B------:R-:W-:Y:S02]  /*02c0*/  VIMNMX R12, R10, R13, !PT ;  /* 0x0000000d0a0c7248 */ /* 0x000fe40007fe0100 */
[----:B---3--:R-:W-:Y:S02]  /*02d0*/  SHF.R.U32.HI R8, RZ, 0x1, R0 ;  /* 0x00000001ff087819 */ /* 0x008fe40000011600 */
[----:B------:R-:W-:Y:S01]  /*02e0*/  ISETP.GE.AND P0, PT, R12, 0x10, PT ;  /* 0x000000100c00780c */ /* 0x000fe20003f06270 */
[----:B------:R-:W-:Y:S01]  /*02f0*/  IMAD.SHL.U32 R0, R0, 0x8, RZ ;  /* 0x0000000800007824 */ /* 0x000fe200078e00ff */
[----:B------:R-:W-:-:S04]  /*0300*/  LOP3.LUT R8, R8, 0x3c, RZ, 0xc0, !PT ;  /* 0x0000003c08087812 */ /* 0x000fc800078ec0ff */
[----:B------:R-:W-:-:S04]  /*0310*/  LOP3.LUT R9, R0, 0x3f8, RZ, 0xc0, !PT ;  /* 0x000003f800097812 */ /* 0x000fc800078ec0ff */
[----:B------:R-:W-:Y:S01]  /*0320*/  IADD3 R8, R9, UR6, R8 ;  /* 0x0000000609087c10 */ /* 0x000fe2000fffe008 */
[----:B--2---:R-:W-:Y:S01]  /*0330*/  FADD R2, R4, R2 ;  /* 0x0000000204027221 */ /* 0x004fe20000000000 */
[----:B------:R-:W-:-:S04]  /*0340*/  FADD R3, R5, R3 ;  /* 0x0000000305037221 */ /* 0x000fc80000000000 */
[----:B------:R1:W-:Y:S04]  /*0350*/  STS [R7], R2 ;  /* 0x0000000207007388 */ /* 0x0003e80000000800 */
[----:B------:R1:W-:Y:S01]  /*0360*/  STS [R6+0x40], R3 ;  /* 0x0000400306007388 */ /* 0x0003e20000000800 */
[----:B------:R-:W-:Y:S06]  /*0370*/  BAR.SYNC.DEFER_BLOCKING 0x0 ;  /* 0x0000000000007b1d */ /* 0x000fec0000010000 */
[----:B-1----:R-:W-:Y:S05]  /*0380*/  @P0 EXIT ;  /* 0x000000000000094d */ /* 0x002fea0003800000 */
[----:B------:R-:W-:Y:S01]  /*0390*/  LDS R4, [R8] ;  /* 0x0000000008047984 */ /* 0x000fe20000000800 */
[----:B------:R-:W0:Y:S01]  /*03a0*/  LDC.64 R2, c[0x0][0x220] ;  /* 0x00008800ff027b82 */ /* 0x000e220000000a00 */
[----:B------:R-:W-:Y:S02]  /*03b0*/  IMAD R13, R10, 0x10, R13 ;  /* 0x000000100a0d7824 */ /* 0x000fe400078e020d */
[----:B------:R-:W1:Y:S02]  /*03c0*/  LDS R5, [R8+0x4] ;  /* 0x0000040008057984 */ /* 0x000e640000000800 */
[----:B0-----:R-:W-:-:S05]  /*03d0*/  IMAD.WIDE R2, R13, 0x4, R2 ;  /* 0x000000040d027825 */ /* 0x001fca00078e0202 */
[----:B-1----:R-:W-:Y:S01]  /*03e0*/  STG.E.64 desc[UR8][R2.64], R4 ;  /* 0x0000000402007986 */ /* 0x002fe2000c101b08 */
[----:B------:R-:W-:Y:S05]  /*03f0*/  EXIT ;  /* 0x000000000000794d */ /* 0x000fea0003800000 */
.L_x_0:
[----:B------:R-:W-:-:S00]  /*0400*/  BRA `(.L_x_0) ;  /* 0xfffffffc00fc7947 */ /* 0x000fc0000383ffff */
[----:B------:R-:W-:-:S00]  /*0410*/  NOP ;  /* 0x0000000000007918 */ /* 0x000fc00000000000 */
        /* <DEDUP_REMOVED lines=14> */
.L_x_1:


//--------------------- .nv.shared.triton_poi_fused_clone_mul_0 --------------------------
	.section	.nv.shared.triton_poi_fused_clone_mul_0,"aw",@nobits
	.sectionflags	@""
	.align	16
	.zero		1024


//--------------------- .nv.constant0.triton_poi_fused_clone_mul_0 --------------------------
	.section	.nv.constant0.triton_poi_fused_clone_mul_0,"a",@progbits
	.sectionflags	@""
	.align	4
.nv.constant0.triton_poi_fused_clone_mul_0:
	.zero		560
